	.headerflags	@"EF_CUDA_TEXMODE_UNIFIED EF_CUDA_64BIT_ADDRESS EF_CUDA_ACCELERATORS EF_CUDA_SM90 EF_CUDA_VIRTUAL_SM(EF_CUDA_SM90)"
	.elftype	@"ET_EXEC"


//--------------------- .nv.info                  --------------------------
	.section	.nv.info,"",@"SHT_CUDA_INFO"
	.align	4


	//----- nvinfo : EIATTR_REGCOUNT
	.align		4
        /*0000*/ 	.byte	0x04, 0x2f
        /*0002*/ 	.short	(.L_3 - .L_2)
	.align		4
.L_2:
        /*0004*/ 	.word	index@(triton_poi_fused__native_batch_norm_legit_no_training_add_8)
        /*0008*/ 	.word	0x0000001a


	//----- nvinfo : EIATTR_MIN_STACK_SIZE
	.align		4
.L_3:
        /*000c*/ 	.byte	0x04, 0x12
        /*000e*/ 	.short	(.L_5 - .L_4)
	.align		4
.L_4:
        /*0010*/ 	.word	index@(triton_poi_fused__native_batch_norm_legit_no_training_add_8)
        /*0014*/ 	.word	0x00000000


	//----- nvinfo : EIATTR_FRAME_SIZE
	.align		4
.L_5:
        /*0018*/ 	.byte	0x04, 0x11
        /*001a*/ 	.short	(.L_7 - .L_6)
	.align		4
.L_6:
        /*001c*/ 	.word	index@(triton_poi_fused__native_batch_norm_legit_no_training_add_8)
        /*0020*/ 	.word	0x00000000


	//----- nvinfo : EIATTR_MIN_STACK_SIZE
	.align		4
.L_7:
        /*0024*/ 	.byte	0x04, 0x12
        /*0026*/ 	.short	(.L_9 - .L_8)
	.align		4
.L_8:
        /*0028*/ 	.word	index@(triton_poi_fused__native_batch_norm_legit_no_training_add_8)
        /*002c*/ 	.word	0x00000000
.L_9:


//--------------------- .nv.info.triton_poi_fused__native_batch_norm_legit_no_training_add_8 --------------------------
	.section	.nv.info.triton_poi_fused__native_batch_norm_legit_no_training_add_8,"",@"SHT_CUDA_INFO"
	.sectionflags	@""
	.align	4


	//----- nvinfo : EIATTR_CUDA_API_VERSION
	.align		4
        /*0000*/ 	.byte	0x04, 0x37
        /*0002*/ 	.short	(.L_11 - .L_10)
.L_10:
        /*0004*/ 	.word	0x0000007c


	//----- nvinfo : EIATTR_KPARAM_INFO
	.align		4
.L_11:
        /*0008*/ 	.byte	0x04, 0x17
        /*000a*/ 	.short	(.L_13 - .L_12)
.L_12:
        /*000c*/ 	.word	0x00000000
        /*0010*/ 	.short	0x0007
        /*0012*/ 	.short	0x0038
        /*0014*/ 	.byte	0x00, 0xf0, 0x11, 0x00


	//----- nvinfo : EIATTR_KPARAM_INFO
	.align		4
.L_13:
        /*0018*/ 	.byte	0x04, 0x17
        /*001a*/ 	.short	(.L_15 - .L_14)
.L_14:
        /*001c*/ 	.word	0x00000000
        /*0020*/ 	.short	0x0006
        /*0022*/ 	.short	0x0030
        /*0024*/ 	.byte	0x00, 0xf4, 0x21, 0x00


	//----- nvinfo : EIATTR_KPARAM_INFO
	.align		4
.L_15:
        /*0028*/ 	.byte	0x04, 0x17
        /*002a*/ 	.short	(.L_17 - .L_16)
.L_16:
        /*002c*/ 	.word	0x00000000
        /*0030*/ 	.short	0x0005
        /*0032*/ 	.short	0x0028
        /*0034*/ 	.byte	0x00, 0xf4, 0x21, 0x00


	//----- nvinfo : EIATTR_KPARAM_INFO
	.align		4
.L_17:
        /*0038*/ 	.byte	0x04, 0x17
        /*003a*/ 	.short	(.L_19 - .L_18)
.L_18:
        /*003c*/ 	.word	0x00000000
        /*0040*/ 	.short	0x0004
        /*0042*/ 	.short	0x0020
        /*0044*/ 	.byte	0x00, 0xf4, 0x21, 0x00


	//----- nvinfo : EIATTR_KPARAM_INFO
	.align		4
.L_19:
        /*0048*/ 	.byte	0x04, 0x17
        /*004a*/ 	.short	(.L_21 - .L_20)
.L_20:
        /*004c*/ 	.word	0x00000000
        /*0050*/ 	.short	0x0003
        /*0052*/ 	.short	0x0018
        /*0054*/ 	.byte	0x00, 0xf4, 0x21, 0x00


	//----- nvinfo : EIATTR_KPARAM_INFO
	.align		4
.L_21:
        /*0058*/ 	.byte	0x04, 0x17
        /*005a*/ 	.short	(.L_23 - .L_22)
.L_22:
        /*005c*/ 	.word	0x00000000
        /*0060*/ 	.short	0x0002
        /*0062*/ 	.short	0x0010
        /*0064*/ 	.byte	0x00, 0xf4, 0x21, 0x00


	//----- nvinfo : EIATTR_KPARAM_INFO
	.align		4
.L_23:
        /*0068*/ 	.byte	0x04, 0x17
        /*006a*/ 	.short	(.L_25 - .L_24)
.L_24:
        /*006c*/ 	.word	0x00000000
        /*0070*/ 	.short	0x0001
        /*0072*/ 	.short	0x0008
        /*0074*/ 	.byte	0x00, 0xf4, 0x21, 0x00


	//----- nvinfo : EIATTR_KPARAM_INFO
	.align		4
.L_25:
        /*0078*/ 	.byte	0x04, 0x17
        /*007a*/ 	.short	(.L_27 - .L_26)
.L_26:
        /*007c*/ 	.word	0x00000000
        /*0080*/ 	.short	0x0000
        /*0082*/ 	.short	0x0000
        /*0084*/ 	.byte	0x00, 0xf4, 0x21, 0x00


	//----- nvinfo : EIATTR_SPARSE_MMA_MASK
	.align		4
.L_27:
        /*0088*/ 	.byte	0x03, 0x50
        /*008a*/ 	.short	0x0000


	//----- nvinfo : EIATTR_MAXREG_COUNT
	.align		4
        /*008c*/ 	.byte	0x03, 0x1b
        /*008e*/ 	.short	0x00ff


	//----- nvinfo : EIATTR_EXIT_INSTR_OFFSETS
	.align		4
        /*0090*/ 	.byte	0x04, 0x1c
        /*0092*/ 	.short	(.L_29 - .L_28)


	//   ....[0]....
.L_28:
        /*0094*/ 	.word	0x00000430


	//   ....[1]....
        /*0098*/ 	.word	0x00000450


	//----- nvinfo : EIATTR_REQNTID
	.align		4
.L_29:
        /*009c*/ 	.byte	0x04, 0x10
        /*009e*/ 	.short	(.L_31 - .L_30)
.L_30:
        /*00a0*/ 	.word	0x00000080
        /*00a4*/ 	.word	0x00000001
        /*00a8*/ 	.word	0x00000001


	//----- nvinfo : EIATTR_CBANK_PARAM_SIZE
	.align		4
.L_31:
        /*00ac*/ 	.byte	0x03, 0x19
        /*00ae*/ 	.short	0x003c


	//----- nvinfo : EIATTR_PARAM_CBANK
	.align		4
        /*00b0*/ 	.byte	0x04, 0x0a
        /*00b2*/ 	.short	(.L_33 - .L_32)
	.align		4
.L_32:
        /*00b4*/ 	.word	index@(.nv.constant0.triton_poi_fused__native_batch_norm_legit_no_training_add_8)
        /*00b8*/ 	.short	0x0210
        /*00ba*/ 	.short	0x003c


	//----- nvinfo : EIATTR_SW_WAR
	.align		4
.L_33:
        /*00bc*/ 	.byte	0x04, 0x36
        /*00be*/ 	.short	(.L_35 - .L_34)
.L_34:
        /*00c0*/ 	.word	0x00000008
.L_35:


//--------------------- .nv.callgraph             --------------------------
	.section	.nv.callgraph,"",@"SHT_CUDA_CALLGRAPH"
	.align	4
	.sectionentsize	8
	.align		4
        /*0000*/ 	.word	0x00000000
	.align		4
        /*0004*/ 	.word	0xffffffff
	.align		4
        /*0008*/ 	.word	0x00000000
	.align		4
        /*000c*/ 	.word	0xfffffffe
	.align		4
        /*0010*/ 	.word	0x00000000
	.align		4
        /*0014*/ 	.word	0xfffffffd
	.align		4
        /*0018*/ 	.word	0x00000000
	.align		4
        /*001c*/ 	.word	0xfffffffc


//--------------------- .nv.constant4             --------------------------
	.section	.nv.constant4,"a",@progbits
	.align	8
	.align		8
.nv.constant4:
        /*0000*/ 	.dword	_$_str
	.align		8
        /*0008*/ 	.dword	_$_str_$_2


//--------------------- .text.triton_poi_fused__native_batch_norm_legit_no_training_add_8 --------------------------
	.section	.text.triton_poi_fused__native_batch_norm_legit_no_training_add_8,"ax",@progbits
	.align	128
        .global         triton_poi_fused__native_batch_norm_legit_no_training_add_8
        .type           triton_poi_fused__native_batch_norm_legit_no_training_add_8,@function
        .size           triton_poi_fused__native_batch_norm_legit_no_training_add_8,(.L_x_1 - triton_poi_fused__native_batch_norm_legit_no_training_add_8)
        .other          triton_poi_fused__native_batch_norm_legit_no_training_add_8,@"STO_CUDA_ENTRY STV_DEFAULT"
triton_poi_fused__native_batch_norm_legit_no_training_add_8:
.text.triton_poi_fused__native_batch_norm_legit_no_training_add_8:
[----:B------:R-:W0:Y:S01]  /*0000*/  LDC R1, c[0x0][0x28] ;  /* 0x00000a00ff017b82 */ /* 0x000e220000000800 */
[----:B------:R-:W1:Y:S07]  /*0010*/  S2R R0, SR_TID.X ;  /* 0x0000000000007919 */ /* 0x000e6e0000002100 */
[----:B------:R-:W2:Y:S01]  /*0020*/  LDC.64 R12, c[0x0][0x228] ;  /* 0x00008a00ff0c7b82 */ /* 0x000ea20000000a00 */
[----:B------:R-:W-:Y:S01]  /*0030*/  CS2R R4, SRZ ;  /* 0x0000000000047805 */ /* 0x000fe2000001ff00 */
[----:B------:R-:W-:Y:S01]  /*0040*/  ULDC.64 UR4, c[0x0][0x208] ;  /* 0x0000820000047ab9 */ /* 0x000fe20000000a00 */
[----:B------:R-:W3:Y:S05]  /*0050*/  S2R R3, SR_CTAID.X ;  /* 0x0000000000037919 */ /* 0x000eea0000002500 */
[----:B------:R-:W4:Y:S08]  /*0060*/  LDC.64 R16, c[0x0][0x218] ;  /* 0x00008600ff107b82 */ /* 0x000f300000000a00 */
[----:B------:R-:W5:Y:S08]  /*0070*/  LDC.64 R18, c[0x0][0x220] ;  /* 0x00008800ff127b82 */ /* 0x000f700000000a00 */
[----:B------:R-:W5:Y:S01]  /*0080*/  LDC.64 R20, c[0x0][0x230] ;  /* 0x00008c00ff147b82 */ /* 0x000f620000000a00 */
[----:B-1----:R-:W-:-:S07]  /*0090*/  SHF.L.U32 R0, R0, 0x1, RZ ;  /* 0x0000000100007819 */ /* 0x002fce00000006ff */
[----:B------:R-:W1:Y:S01]  /*00a0*/  LDC.64 R22, c[0x0][0x238] ;  /* 0x00008e00ff167b82 */ /* 0x000e620000000a00 */
[----:B------:R-:W-:-:S04]  /*00b0*/  LOP3.LUT R0, R0, 0xfe, RZ, 0xc0, !PT ;  /* 0x000000fe00007812 */ /* 0x000fc800078ec0ff */
[----:B---3--:R-:W-:-:S03]  /*00c0*/  LEA R0, R3, R0, 0x8 ;  /* 0x0000000003007211 */ /* 0x008fc600078e40ff */
[----:B------:R-:W3:Y:S01]  /*00d0*/  LDC.64 R8, c[0x0][0x210] ;  /* 0x00008400ff087b82 */ /* 0x000ee20000000a00 */
[C---:B------:R-:W-:Y:S01]  /*00e0*/  ISETP.GE.AND P4, PT, R0.reuse, 0x5460, PT ;  /* 0x000054600000780c */ /* 0x040fe20003f86270 */
[----:B------:R-:W-:-:S05]  /*00f0*/  IMAD.HI R2, R0, 0x2aaaaaab, RZ ;  /* 0x2aaaaaab00027827 */ /* 0x000fca00078e02ff */
[----:B------:R-:W-:-:S04]  /*0100*/  SHF.R.U32.HI R3, RZ, 0x1f, R2 ;  /* 0x0000001fff037819 */ /* 0x000fc80000011602 */
[----:B------:R-:W-:-:S05]  /*0110*/  LEA.HI R3, R2, R3, RZ, 0x1e ;  /* 0x0000000302037211 */ /* 0x000fca00078ff0ff */
[----:B------:R-:W-:-:S04]  /*0120*/  IMAD R10, R3, -0x18, R0 ;  /* 0xffffffe8030a7824 */ /* 0x000fc800078e0200 */
[----:B--2---:R-:W-:-:S05]  /*0130*/  IMAD.WIDE R12, R10, 0x4, R12 ;  /* 0x000000040a0c7825 */ /* 0x004fca00078e020c */
[----:B------:R2:W3:Y:S01]  /*0140*/  @!P4 LDG.E.EL.64 R4, desc[UR4][R12.64] ;  /* 0x000000040c04c981 */ /* 0x0004e2000c2e1b00 */
[----:B------:R-:W-:Y:S02]  /*0150*/  CS2R R2, SRZ ;  /* 0x0000000000027805 */ /* 0x000fe4000001ff00 */
[----:B------:R-:W-:Y:S01]  /*0160*/  CS2R R6, SRZ ;  /* 0x0000000000067805 */ /* 0x000fe2000001ff00 */
[----:B----4-:R-:W-:-:S04]  /*0170*/  IMAD.WIDE R16, R0, 0x4, R16 ;  /* 0x0000000400107825 */ /* 0x010fc800078e0210 */
[C---:B-----5:R-:W-:Y:S01]  /*0180*/  IMAD.WIDE R18, R10.reuse, 0x4, R18 ;  /* 0x000000040a127825 */ /* 0x060fe200078e0212 */
[----:B------:R-:W4:Y:S01]  /*0190*/  @!P4 LDG.E.64 R2, desc[UR4][R16.64] ;  /* 0x000000041002c981 */ /* 0x000f22000c1e1b00 */
[----:B--2---:R-:W-:Y:S02]  /*01a0*/  CS2R R12, SRZ ;  /* 0x00000000000c7805 */ /* 0x004fe4000001ff00 */
[C---:B0-----:R-:W-:Y:S01]  /*01b0*/  IMAD.WIDE R20, R10.reuse, 0x4, R20 ;  /* 0x000000040a147825 */ /* 0x041fe200078e0214 */
[----:B------:R-:W4:Y:S03]  /*01c0*/  @!P4 LDG.E.EL.64 R6, desc[UR4][R18.64] ;  /* 0x000000041206c981 */ /* 0x000f26000c2e1b00 */
[----:B-1----:R-:W-:Y:S01]  /*01d0*/  IMAD.WIDE R22, R10, 0x4, R22 ;  /* 0x000000040a167825 */ /* 0x002fe200078e0216 */
[----:B------:R-:W-:Y:S02]  /*01e0*/  CS2R R10, SRZ ;  /* 0x00000000000a7805 */ /* 0x000fe4000001ff00 */
[----:B------:R-:W-:Y:S01]  /*01f0*/  CS2R R14, SRZ ;  /* 0x00000000000e7805 */ /* 0x000fe2000001ff00 */
[----:B------:R-:W2:Y:S01]  /*0200*/  @!P4 LDG.E.EL.64 R12, desc[UR4][R20.64] ;  /* 0x00000004140cc981 */ /* 0x000ea2000c2e1b00 */
[----:B---3--:R-:W-:-:S03]  /*0210*/  IMAD.WIDE R8, R0, 0x4, R8 ;  /* 0x0000000400087825 */ /* 0x008fc600078e0208 */
[----:B------:R-:W2:Y:S04]  /*0220*/  @!P4 LDG.E.EL.64 R10, desc[UR4][R22.64] ;  /* 0x00000004160ac981 */ /* 0x000ea8000c2e1b00 */
[----:B------:R0:W3:Y:S02]  /*0230*/  @!P4 LDG.E.64 R14, desc[UR4][R8.64] ;  /* 0x00000004080ec981 */ /* 0x0000e4000c1e1b00 */
[----:B0-----:R-:W-:Y:S01]  /*0240*/  HFMA2.MMA R8, -RZ, RZ, 1.625, 0 ;  /* 0x3e800000ff087435 */ /* 0x001fe200000001ff */
[----:B------:R-:W-:Y:S01]  /*0250*/  FADD R4, R4, 9.9999997473787516356e-06 ;  /* 0x3727c5ac04047421 */ /* 0x000fe20000000000 */
[----:B------:R-:W-:-:S03]  /*0260*/  FADD R5, R5, 9.9999997473787516356e-06 ;  /* 0x3727c5ac05057421 */ /* 0x000fc60000000000 */
[----:B------:R-:W0:Y:S08]  /*0270*/  MUFU.SQRT R16, R4 ;  /* 0x0000000400107308 */ /* 0x000e300000002000 */
[----:B------:R1:W5:Y:S01]  /*0280*/  MUFU.SQRT R17, R5 ;  /* 0x0000000500117308 */ /* 0x0003620000002000 */
[----:B----4-:R-:W-:Y:S01]  /*0290*/  FADD R3, -R7, R3 ;  /* 0x0000000307037221 */ /* 0x010fe20000000100 */
[----:B------:R-:W-:Y:S01]  /*02a0*/  FADD R2, -R6, R2 ;  /* 0x0000000206027221 */ /* 0x000fe20000000100 */
[----:B0-----:R-:W-:-:S02]  /*02b0*/  FSETP.GT.AND P0, PT, R16, 8.50705917302346158658e+37, PT ;  /* 0x7e8000001000780b */ /* 0x001fc40003f04000 */
[----:B------:R-:W-:Y:S01]  /*02c0*/  FSETP.GEU.AND P2, PT, R16, 1.175494350822287508e-38, PT ;  /* 0x008000001000780b */ /* 0x000fe20003f4e000 */
[----:B-1----:R-:W0:Y:S01]  /*02d0*/  LDC.64 R4, c[0x0][0x240] ;  /* 0x00009000ff047b82 */ /* 0x002e220000000a00 */
[C---:B------:R-:W-:Y:S02]  /*02e0*/  FSEL R9, R8.reuse, 1, P0 ;  /* 0x3f80000008097808 */ /* 0x040fe40000000000 */
[C---:B-----5:R-:W-:Y:S02]  /*02f0*/  FSETP.GT.AND P1, PT, R17.reuse, 8.50705917302346158658e+37, PT ;  /* 0x7e8000001100780b */ /* 0x060fe40003f24000 */
[----:B------:R-:W-:Y:S02]  /*0300*/  FSETP.GEU.AND P3, PT, R17, 1.175494350822287508e-38, PT ;  /* 0x008000001100780b */ /* 0x000fe40003f6e000 */
[----:B------:R-:W-:-:S03]  /*0310*/  FSEL R8, R8, 1, P1 ;  /* 0x3f80000008087808 */ /* 0x000fc60000800000 */
[----:B------:R-:W-:Y:S02]  /*0320*/  @P0 FMUL R16, R16, 0.25 ;  /* 0x3e80000010100820 */ /* 0x000fe40000400000 */
[----:B------:R-:W-:Y:S02]  /*0330*/  @!P2 FMUL R9, R9, 16777216 ;  /* 0x4b8000000909a820 */ /* 0x000fe40000400000 */
[----:B------:R-:W-:Y:S02]  /*0340*/  @!P2 FMUL R16, R16, 16777216 ;  /* 0x4b8000001010a820 */ /* 0x000fe40000400000 */
[----:B------:R-:W-:-:S04]  /*0350*/  @P1 FMUL R17, R17, 0.25 ;  /* 0x3e80000011111820 */ /* 0x000fc80000400000 */
[----:B------:R-:W1:Y:S01]  /*0360*/  MUFU.RCP R16, R16 ;  /* 0x0000001000107308 */ /* 0x000e620000001000 */
[----:B------:R-:W-:Y:S01]  /*0370*/  @!P3 FMUL R8, R8, 16777216 ;  /* 0x4b8000000808b820 */ /* 0x000fe20000400000 */
[----:B------:R-:W-:Y:S01]  /*0380*/  @!P3 FMUL R17, R17, 16777216 ;  /* 0x4b8000001111b820 */ /* 0x000fe20000400000 */
[----:B0-----:R-:W-:-:S05]  /*0390*/  IMAD.WIDE R4, R0, 0x4, R4 ;  /* 0x0000000400047825 */ /* 0x001fca00078e0204 */
[----:B------:R-:W0:Y:S01]  /*03a0*/  MUFU.RCP R17, R17 ;  /* 0x0000001100117308 */ /* 0x000e220000001000 */
[----:B-1----:R-:W-:-:S04]  /*03b0*/  FMUL R9, R16, R9 ;  /* 0x0000000910097220 */ /* 0x002fc80000400000 */
[----:B------:R-:W-:Y:S01]  /*03c0*/  FMUL R9, R2, R9 ;  /* 0x0000000902097220 */ /* 0x000fe20000400000 */
[----:B0-----:R-:W-:-:S03]  /*03d0*/  FMUL R8, R17, R8 ;  /* 0x0000000811087220 */ /* 0x001fc60000400000 */
[----:B--2---:R-:W-:Y:S01]  /*03e0*/  FFMA R9, R9, R12, R10 ;  /* 0x0000000c09097223 */ /* 0x004fe2000000000a */
[----:B------:R-:W-:-:S03]  /*03f0*/  FMUL R8, R3, R8 ;  /* 0x0000000803087220 */ /* 0x000fc60000400000 */
[----:B---3--:R-:W-:Y:S01]  /*0400*/  FADD R14, R9, R14 ;  /* 0x0000000e090e7221 */ /* 0x008fe20000000000 */
[----:B------:R-:W-:-:S04]  /*0410*/  FFMA R8, R8, R13, R11 ;  /* 0x0000000d08087223 */ /* 0x000fc8000000000b */
[----:B------:R-:W-:Y:S01]  /*0420*/  FADD R15, R8, R15 ;  /* 0x0000000f080f7221 */ /* 0x000fe20000000000 */
[----:B------:R-:W-:Y:S06]  /*0430*/  @P4 EXIT ;  /* 0x000000000000494d */ /* 0x000fec0003800000 */
[----:B------:R-:W-:Y:S01]  /*0440*/  STG.E.64 desc[UR4][R4.64], R14 ;  /* 0x0000000e04007986 */ /* 0x000fe2000c101b04 */
[----:B------:R-:W-:Y:S05]  /*0450*/  EXIT ;  /* 0x000000000000794d */ /* 0x000fea0003800000 */
.L_x_0:
[----:B------:R-:W-:-:S00]  /*0460*/  BRA `(.L_x_0) ;  /* 0xfffffffc00fc7947 */ /* 0x000fc0000383ffff */
[----:B------:R-:W-:-:S00]  /*0470*/  NOP ;  /* 0x0000000000007918 */ /* 0x000fc00000000000 */
        /* <DEDUP_REMOVED lines=8> */
.L_x_1:


//--------------------- .nv.global.init           --------------------------
	.section	.nv.global.init,"aw",@progbits
.nv.global.init:
	.type		_$_str,@object
	.size		_$_str,(_$_str_$_2 - _$_str)
_$_str:
        /*0000*/ 	.byte	0x5f, 0x5f, 0x43, 0x55, 0x44, 0x41, 0x5f, 0x46, 0x54, 0x5a, 0x00
	.type		_$_str_$_2,@object
	.size		_$_str_$_2,(.L_1 - _$_str_$_2)
_$_str_$_2:
        /*000b*/ 	.byte	0x5f, 0x5f, 0x43, 0x55, 0x44, 0x41, 0x5f, 0x50, 0x52, 0x45, 0x43, 0x5f, 0x53, 0x51, 0x52, 0x54
        /*001b*/ 	.byte	0x00
.L_1:


//--------------------- .nv.constant0.triton_poi_fused__native_batch_norm_legit_no_training_add_8 --------------------------
	.section	.nv.constant0.triton_poi_fused__native_batch_norm_legit_no_training_add_8,"a",@progbits
	.sectionflags	@""
	.align	4
.nv.constant0.triton_poi_fused__native_batch_norm_legit_no_training_add_8:
	.zero		588
